//
// Generated by NVIDIA NVVM Compiler
//
// Compiler Build ID: CL-36424714
// Cuda compilation tools, release 13.0, V13.0.88
// Based on NVVM 20.0.0
//

.version 9.0
.target sm_100
.address_size 64

	// .globl	_Z7computePfS_

.visible .entry _Z7computePfS_(
	.param .u64 .ptr .align 1 _Z7computePfS__param_0,
	.param .u64 .ptr .align 1 _Z7computePfS__param_1
)
{
	.reg .b32 	%r<5>;
	.reg .b32 	%f<4>;
	.reg .b64 	%rd<8>;

	ld.param.u64 	%rd1, [_Z7computePfS__param_0];
	ld.param.u64 	%rd2, [_Z7computePfS__param_1];
	cvta.to.global.u64 	%rd3, %rd1;
	cvta.to.global.u64 	%rd4, %rd2;
	mov.u32 	%r1, %tid.x;
	mov.u32 	%r2, %ntid.x;
	mov.u32 	%r3, %ctaid.x;
	mad.lo.s32 	%r4, %r2, %r3, %r1;
	mul.wide.u32 	%rd5, %r4, 4;
	add.s64 	%rd6, %rd4, %rd5;
	ld.global.f32 	%f1, [%rd6];
	add.s64 	%rd7, %rd3, %rd5;
	ld.global.f32 	%f2, [%rd7];
	add.f32 	%f3, %f1, %f2;
	st.global.f32 	[%rd7], %f3;
	ret;

}
	// .globl	_Z11matrix_initPf
.visible .entry _Z11matrix_initPf(
	.param .u64 .ptr .align 1 _Z11matrix_initPf_param_0
)
{
	.reg .b32 	%r<11>;
	.reg .b32 	%f<2>;
	.reg .b64 	%rd<5>;

	ld.param.u64 	%rd1, [_Z11matrix_initPf_param_0];
	cvta.to.global.u64 	%rd2, %rd1;
	mov.u32 	%r1, %tid.x;
	mov.u32 	%r2, %ctaid.x;
	mov.u32 	%r3, %ntid.x;
	mov.u32 	%r4, %tid.y;
	mov.u32 	%r5, %ctaid.y;
	mov.u32 	%r6, %ntid.y;
	mad.lo.s32 	%r7, %r5, %r6, %r4;
	mov.u32 	%r8, %nctaid.x;
	mad.lo.s32 	%r9, %r7, %r8, %r2;
	mad.lo.s32 	%r10, %r9, %r3, %r1;
	cvt.rn.f32.s32 	%f1, %r10;
	mul.wide.s32 	%rd3, %r10, 4;
	add.s64 	%rd4, %rd2, %rd3;
	st.global.f32 	[%rd4], %f1;
	ret;

}
	// .globl	_Z11transponse0PfS_
.visible .entry _Z11transponse0PfS_(
	.param .u64 .ptr .align 1 _Z11transponse0PfS__param_0,
	.param .u64 .ptr .align 1 _Z11transponse0PfS__param_1
)
{
	.reg .b32 	%r<13>;
	.reg .b32 	%f<2>;
	.reg .b64 	%rd<9>;

	ld.param.u64 	%rd1, [_Z11transponse0PfS__param_0];
	ld.param.u64 	%rd2, [_Z11transponse0PfS__param_1];
	cvta.to.global.u64 	%rd3, %rd2;
	cvta.to.global.u64 	%rd4, %rd1;
	mov.u32 	%r1, %tid.x;
	mov.u32 	%r2, %ctaid.x;
	mov.u32 	%r3, %ntid.x;
	mad.lo.s32 	%r4, %r2, %r3, %r1;
	mov.u32 	%r5, %tid.y;
	mov.u32 	%r6, %ctaid.y;
	mov.u32 	%r7, %ntid.y;
	mad.lo.s32 	%r8, %r6, %r7, %r5;
	mov.u32 	%r9, %nctaid.x;
	mul.lo.s32 	%r10, %r3, %r9;
	mad.lo.s32 	%r11, %r8, %r10, %r4;
	mul.wide.s32 	%rd5, %r11, 4;
	add.s64 	%rd6, %rd4, %rd5;
	ld.global.f32 	%f1, [%rd6];
	mad.lo.s32 	%r12, %r4, %r10, %r8;
	mul.wide.s32 	%rd7, %r12, 4;
	add.s64 	%rd8, %rd3, %rd7;
	st.global.f32 	[%rd8], %f1;
	ret;

}


// ===== COMPILED SASS (sm_100) =====

	.target	sm_100

	.elftype	@"ET_EXEC"


//--------------------- .note.nv.tkinfo           --------------------------
	.section	.note.nv.tkinfo,"",@"SHT_NOTE"
	.sectionflags	@"SHF_NOTE_NV_TKINFO"
	.tkinfo
        /*0018*/ 	.word	0x00000002
        /*0030*/ 	.string	""
        /*0030*/ 	.string	"ptxas"
        /*0030*/ 	.string	"Cuda compilation tools, release 13.0, V13.0.88"
        /*0030*/ 	.string	"Build cuda_13.0.r13.0/compiler.36424714_0"
        /*0030*/ 	.string	"-arch sm_100 -m 64 "



//--------------------- .note.nv.cuinfo           --------------------------
	.section	.note.nv.cuinfo,"",@"SHT_NOTE"
	.sectionflags	@"SHF_NOTE_NV_CUINFO"
        /*0018*/ 	.short	0x0002
        /*001a*/ 	.short	0x0064
        /*001c*/ 	.short	0x0082
	.zero		2


//--------------------- .nv.info                  --------------------------
	.section	.nv.info,"",@"SHT_CUDA_INFO"
	.align	4


	//----- nvinfo : EIATTR_REGCOUNT
	.align		4
        /*0000*/ 	.byte	0x04, 0x2f
        /*0002*/ 	.short	(.L_1 - .L_0)
	.align		4
.L_0:
        /*0004*/ 	.word	index@(_Z7computePfS_)
        /*0008*/ 	.word	0x0000000a


	//----- nvinfo : EIATTR_FRAME_SIZE
	.align		4
.L_1:
        /*000c*/ 	.byte	0x04, 0x11
        /*000e*/ 	.short	(.L_3 - .L_2)
	.align		4
.L_2:
        /*0010*/ 	.word	index@(_Z7computePfS_)
        /*0014*/ 	.word	0x00000000


	//----- nvinfo : EIATTR_REGCOUNT
	.align		4
.L_3:
        /*0018*/ 	.byte	0x04, 0x2f
        /*001a*/ 	.short	(.L_5 - .L_4)
	.align		4
.L_4:
        /*001c*/ 	.word	index@(_Z11matrix_initPf)
        /*0020*/ 	.word	0x0000000c


	//----- nvinfo : EIATTR_FRAME_SIZE
	.align		4
.L_5:
        /*0024*/ 	.byte	0x04, 0x11
        /*0026*/ 	.short	(.L_7 - .L_6)
	.align		4
.L_6:
        /*0028*/ 	.word	index@(_Z11matrix_initPf)
        /*002c*/ 	.word	0x00000000


	//----- nvinfo : EIATTR_REGCOUNT
	.align		4
.L_7:
        /*0030*/ 	.byte	0x04, 0x2f
        /*0032*/ 	.short	(.L_9 - .L_8)
	.align		4
.L_8:
        /*0034*/ 	.word	index@(_Z11transponse0PfS_)
        /*0038*/ 	.word	0x0000000a


	//----- nvinfo : EIATTR_FRAME_SIZE
	.align		4
.L_9:
        /*003c*/ 	.byte	0x04, 0x11
        /*003e*/ 	.short	(.L_11 - .L_10)
	.align		4
.L_10:
        /*0040*/ 	.word	index@(_Z11transponse0PfS_)
        /*0044*/ 	.word	0x00000000


	//----- nvinfo : EIATTR_MIN_STACK_SIZE
	.align		4
.L_11:
        /*0048*/ 	.byte	0x04, 0x12
        /*004a*/ 	.short	(.L_13 - .L_12)
	.align		4
.L_12:
        /*004c*/ 	.word	index@(_Z11transponse0PfS_)
        /*0050*/ 	.word	0x00000000


	//----- nvinfo : EIATTR_MIN_STACK_SIZE
	.align		4
.L_13:
        /*0054*/ 	.byte	0x04, 0x12
        /*0056*/ 	.short	(.L_15 - .L_14)
	.align		4
.L_14:
        /*0058*/ 	.word	index@(_Z11matrix_initPf)
        /*005c*/ 	.word	0x00000000


	//----- nvinfo : EIATTR_MIN_STACK_SIZE
	.align		4
.L_15:
        /*0060*/ 	.byte	0x04, 0x12
        /*0062*/ 	.short	(.L_17 - .L_16)
	.align		4
.L_16:
        /*0064*/ 	.word	index@(_Z7computePfS_)
        /*0068*/ 	.word	0x00000000
.L_17:


//--------------------- .nv.compat                --------------------------
	.section	.nv.compat,"",@"SHT_CUDA_COMPAT_INFO"
	.align	4
        /*0000*/ 	.byte	0x02, 0x09, 0x00, 0x00, 0x02, 0x02, 0x01, 0x00, 0x02, 0x05, 0x05, 0x00, 0x03, 0x07, 0x01, 0x01
        /*0010*/ 	.byte	0x02, 0x03, 0x00, 0x00, 0x02, 0x06, 0x01, 0x00, 0x04, 0x0b, 0x08, 0x00, 0x09, 0x00, 0x00, 0x00
        /*0020*/ 	.byte	0x00, 0x00, 0x00, 0x00


//--------------------- .nv.info._Z11transponse0PfS_ --------------------------
	.section	.nv.info._Z11transponse0PfS_,"",@"SHT_CUDA_INFO"
	.sectionflags	@""
	.align	4


	//----- nvinfo : EIATTR_CUDA_API_VERSION
	.align		4
        /*0000*/ 	.byte	0x04, 0x37
        /*0002*/ 	.short	(.L_19 - .L_18)
.L_18:
        /*0004*/ 	.word	0x00000082


	//----- nvinfo : EIATTR_KPARAM_INFO
	.align		4
.L_19:
        /*0008*/ 	.byte	0x04, 0x17
        /*000a*/ 	.short	(.L_21 - .L_20)
.L_20:
        /*000c*/ 	.word	0x00000000
        /*0010*/ 	.short	0x0001
        /*0012*/ 	.short	0x0008
        /*0014*/ 	.byte	0x00, 0xf5, 0x21, 0x00


	//----- nvinfo : EIATTR_KPARAM_INFO
	.align		4
.L_21:
        /*0018*/ 	.byte	0x04, 0x17
        /*001a*/ 	.short	(.L_23 - .L_22)
.L_22:
        /*001c*/ 	.word	0x00000000
        /*0020*/ 	.short	0x0000
        /*0022*/ 	.short	0x0000
        /*0024*/ 	.byte	0x00, 0xf5, 0x21, 0x00


	//----- nvinfo : EIATTR_SPARSE_MMA_MASK
	.align		4
.L_23:
        /*0028*/ 	.byte	0x03, 0x50
        /*002a*/ 	.short	0x0000


	//----- nvinfo : EIATTR_MAXREG_COUNT
	.align		4
        /*002c*/ 	.byte	0x03, 0x1b
        /*002e*/ 	.short	0x00ff


	//----- nvinfo : EIATTR_MERCURY_ISA_VERSION
	.align		4
        /*0030*/ 	.byte	0x03, 0x5f
        /*0032*/ 	.short	0x0101


	//----- nvinfo : EIATTR_VRC_CTA_INIT_COUNT
	.align		4
        /*0034*/ 	.byte	0x02, 0x4a
	.zero		1
	.zero		1


	//----- nvinfo : EIATTR_EXIT_INSTR_OFFSETS
	.align		4
        /*0038*/ 	.byte	0x04, 0x1c
        /*003a*/ 	.short	(.L_25 - .L_24)


	//   ....[0]....
.L_24:
        /*003c*/ 	.word	0x00000140


	//----- nvinfo : EIATTR_CBANK_PARAM_SIZE
	.align		4
.L_25:
        /*0040*/ 	.byte	0x03, 0x19
        /*0042*/ 	.short	0x0010


	//----- nvinfo : EIATTR_PARAM_CBANK
	.align		4
        /*0044*/ 	.byte	0x04, 0x0a
        /*0046*/ 	.short	(.L_27 - .L_26)
	.align		4
.L_26:
        /*0048*/ 	.word	index@(.nv.constant0._Z11transponse0PfS_)
        /*004c*/ 	.short	0x0380
        /*004e*/ 	.short	0x0010


	//----- nvinfo : EIATTR_SW_WAR
	.align		4
.L_27:
        /*0050*/ 	.byte	0x04, 0x36
        /*0052*/ 	.short	(.L_29 - .L_28)
.L_28:
        /*0054*/ 	.word	0x00000008
.L_29:


//--------------------- .nv.info._Z11matrix_initPf --------------------------
	.section	.nv.info._Z11matrix_initPf,"",@"SHT_CUDA_INFO"
	.sectionflags	@""
	.align	4


	//----- nvinfo : EIATTR_CUDA_API_VERSION
	.align		4
        /*0000*/ 	.byte	0x04, 0x37
        /*0002*/ 	.short	(.L_31 - .L_30)
.L_30:
        /*0004*/ 	.word	0x00000082


	//----- nvinfo : EIATTR_KPARAM_INFO
	.align		4
.L_31:
        /*0008*/ 	.byte	0x04, 0x17
        /*000a*/ 	.short	(.L_33 - .L_32)
.L_32:
        /*000c*/ 	.word	0x00000000
        /*0010*/ 	.short	0x0000
        /*0012*/ 	.short	0x0000
        /*0014*/ 	.byte	0x00, 0xf5, 0x21, 0x00


	//----- nvinfo : EIATTR_SPARSE_MMA_MASK
	.align		4
.L_33:
        /*0018*/ 	.byte	0x03, 0x50
        /*001a*/ 	.short	0x0000


	//----- nvinfo : EIATTR_MAXREG_COUNT
	.align		4
        /*001c*/ 	.byte	0x03, 0x1b
        /*001e*/ 	.short	0x00ff


	//----- nvinfo : EIATTR_MERCURY_ISA_VERSION
	.align		4
        /*0020*/ 	.byte	0x03, 0x5f
        /*0022*/ 	.short	0x0101


	//----- nvinfo : EIATTR_VRC_CTA_INIT_COUNT
	.align		4
        /*0024*/ 	.byte	0x02, 0x4a
	.zero		1
	.zero		1


	//----- nvinfo : EIATTR_EXIT_INSTR_OFFSETS
	.align		4
        /*0028*/ 	.byte	0x04, 0x1c
        /*002a*/ 	.short	(.L_35 - .L_34)


	//   ....[0]....
.L_34:
        /*002c*/ 	.word	0x00000100


	//----- nvinfo : EIATTR_CBANK_PARAM_SIZE
	.align		4
.L_35:
        /*0030*/ 	.byte	0x03, 0x19
        /*0032*/ 	.short	0x0008


	//----- nvinfo : EIATTR_PARAM_CBANK
	.align		4
        /*0034*/ 	.byte	0x04, 0x0a
        /*0036*/ 	.short	(.L_37 - .L_36)
	.align		4
.L_36:
        /*0038*/ 	.word	index@(.nv.constant0._Z11matrix_initPf)
        /*003c*/ 	.short	0x0380
        /*003e*/ 	.short	0x0008


	//----- nvinfo : EIATTR_SW_WAR
	.align		4
.L_37:
        /*0040*/ 	.byte	0x04, 0x36
        /*0042*/ 	.short	(.L_39 - .L_38)
.L_38:
        /*0044*/ 	.word	0x00000008
.L_39:


//--------------------- .nv.info._Z7computePfS_   --------------------------
	.section	.nv.info._Z7computePfS_,"",@"SHT_CUDA_INFO"
	.sectionflags	@""
	.align	4


	//----- nvinfo : EIATTR_CUDA_API_VERSION
	.align		4
        /*0000*/ 	.byte	0x04, 0x37
        /*0002*/ 	.short	(.L_41 - .L_40)
.L_40:
        /*0004*/ 	.word	0x00000082


	//----- nvinfo : EIATTR_KPARAM_INFO
	.align		4
.L_41:
        /*0008*/ 	.byte	0x04, 0x17
        /*000a*/ 	.short	(.L_43 - .L_42)
.L_42:
        /*000c*/ 	.word	0x00000000
        /*0010*/ 	.short	0x0001
        /*0012*/ 	.short	0x0008
        /*0014*/ 	.byte	0x00, 0xf5, 0x21, 0x00


	//----- nvinfo : EIATTR_KPARAM_INFO
	.align		4
.L_43:
        /*0018*/ 	.byte	0x04, 0x17
        /*001a*/ 	.short	(.L_45 - .L_44)
.L_44:
        /*001c*/ 	.word	0x00000000
        /*0020*/ 	.short	0x0000
        /*0022*/ 	.short	0x0000
        /*0024*/ 	.byte	0x00, 0xf5, 0x21, 0x00


	//----- nvinfo : EIATTR_SPARSE_MMA_MASK
	.align		4
.L_45:
        /*0028*/ 	.byte	0x03, 0x50
        /*002a*/ 	.short	0x0000


	//----- nvinfo : EIATTR_MAXREG_COUNT
	.align		4
        /*002c*/ 	.byte	0x03, 0x1b
        /*002e*/ 	.short	0x00ff


	//----- nvinfo : EIATTR_MERCURY_ISA_VERSION
	.align		4
        /*0030*/ 	.byte	0x03, 0x5f
        /*0032*/ 	.short	0x0101


	//----- nvinfo : EIATTR_VRC_CTA_INIT_COUNT
	.align		4
        /*0034*/ 	.byte	0x02, 0x4a
	.zero		1
	.zero		1


	//----- nvinfo : EIATTR_EXIT_INSTR_OFFSETS
	.align		4
        /*0038*/ 	.byte	0x04, 0x1c
        /*003a*/ 	.short	(.L_47 - .L_46)


	//   ....[0]....
.L_46:
        /*003c*/ 	.word	0x000000e0


	//----- nvinfo : EIATTR_CBANK_PARAM_SIZE
	.align		4
.L_47:
        /*0040*/ 	.byte	0x03, 0x19
        /*0042*/ 	.short	0x0010


	//----- nvinfo : EIATTR_PARAM_CBANK
	.align		4
        /*0044*/ 	.byte	0x04, 0x0a
        /*0046*/ 	.short	(.L_49 - .L_48)
	.align		4
.L_48:
        /*0048*/ 	.word	index@(.nv.constant0._Z7computePfS_)
        /*004c*/ 	.short	0x0380
        /*004e*/ 	.short	0x0010


	//----- nvinfo : EIATTR_SW_WAR
	.align		4
.L_49:
        /*0050*/ 	.byte	0x04, 0x36
        /*0052*/ 	.short	(.L_51 - .L_50)
.L_50:
        /*0054*/ 	.word	0x00000008
.L_51:


//--------------------- .nv.callgraph             --------------------------
	.section	.nv.callgraph,"",@"SHT_CUDA_CALLGRAPH"
	.align	4
	.sectionentsize	8
	.align		4
        /*0000*/ 	.word	0x00000000
	.align		4
        /*0004*/ 	.word	0xffffffff
	.align		4
        /*0008*/ 	.word	0x00000000
	.align		4
        /*000c*/ 	.word	0xfffffffe
	.align		4
        /*0010*/ 	.word	0x00000000
	.align		4
        /*0014*/ 	.word	0xfffffffd
	.align		4
        /*0018*/ 	.word	0x00000000
	.align		4
        /*001c*/ 	.word	0xfffffffc


//--------------------- .text._Z11transponse0PfS_ --------------------------
	.section	.text._Z11transponse0PfS_,"ax",@progbits
	.align	128
        .global         _Z11transponse0PfS_
        .type           _Z11transponse0PfS_,@function
        .size           _Z11transponse0PfS_,(.L_x_3 - _Z11transponse0PfS_)
        .other          _Z11transponse0PfS_,@"STO_CUDA_ENTRY STV_DEFAULT"
_Z11transponse0PfS_:
.text._Z11transponse0PfS_:
[----:B------:R-:W-:Y:S01]  /*0000*/  LDC R1, c[0x0][0x37c] ;  /* 0x0000df00ff017b82 */ /* 0x000fe20000000800 */
[----:B------:R-:W0:Y:S07]  /*0010*/  S2R R7, SR_TID.Y ;  /* 0x0000000000077919 */ /* 0x000e2e0000002200 */
[----:B------:R-:W1:Y:S01]  /*0020*/  LDC R5, c[0x0][0x360] ;  /* 0x0000d800ff057b82 */ /* 0x000e620000000800 */
[----:B------:R-:W2:Y:S01]  /*0030*/  LDCU.64 UR4, c[0x0][0x358] ;  /* 0x00006b00ff0477ac */ /* 0x000ea20008000a00 */
[----:B------:R-:W3:Y:S06]  /*0040*/  S2R R0, SR_TID.X ;  /* 0x0000000000007919 */ /* 0x000eec0000002100 */
[----:B------:R-:W0:Y:S08]  /*0050*/  S2UR UR7, SR_CTAID.Y ;  /* 0x00000000000779c3 */ /* 0x000e300000002600 */
[----:B------:R-:W0:Y:S01]  /*0060*/  LDC R4, c[0x0][0x364] ;  /* 0x0000d900ff047b82 */ /* 0x000e220000000800 */
[----:B------:R-:W1:Y:S07]  /*0070*/  LDCU UR8, c[0x0][0x370] ;  /* 0x00006e00ff0877ac */ /* 0x000e6e0008000800 */
[----:B------:R-:W3:Y:S08]  /*0080*/  S2UR UR6, SR_CTAID.X ;  /* 0x00000000000679c3 */ /* 0x000ef00000002500 */
[----:B------:R-:W4:Y:S01]  /*0090*/  LDC.64 R2, c[0x0][0x380] ;  /* 0x0000e000ff027b82 */ /* 0x000f220000000a00 */
[----:B-1----:R-:W-:-:S02]  /*00a0*/  IMAD R6, R5, UR8, RZ ;  /* 0x0000000805067c24 */ /* 0x002fc4000f8e02ff */
[----:B0-----:R-:W-:Y:S02]  /*00b0*/  IMAD R7, R4, UR7, R7 ;  /* 0x0000000704077c24 */ /* 0x001fe4000f8e0207 */
[----:B---3--:R-:W-:-:S04]  /*00c0*/  IMAD R0, R5, UR6, R0 ;  /* 0x0000000605007c24 */ /* 0x008fc8000f8e0200 */
[----:B------:R-:W-:-:S04]  /*00d0*/  IMAD R5, R7, R6, R0 ;  /* 0x0000000607057224 */ /* 0x000fc800078e0200 */
[----:B----4-:R-:W-:Y:S02]  /*00e0*/  IMAD.WIDE R2, R5, 0x4, R2 ;  /* 0x0000000405027825 */ /* 0x010fe400078e0202 */
[----:B------:R-:W0:Y:S04]  /*00f0*/  LDC.64 R4, c[0x0][0x388] ;  /* 0x0000e200ff047b82 */ /* 0x000e280000000a00 */
[----:B--2---:R-:W2:Y:S01]  /*0100*/  LDG.E R3, desc[UR4][R2.64] ;  /* 0x0000000402037981 */ /* 0x004ea2000c1e1900 */
[----:B------:R-:W-:-:S04]  /*0110*/  IMAD R7, R0, R6, R7 ;  /* 0x0000000600077224 */ /* 0x000fc800078e0207 */
[----:B0-----:R-:W-:-:S05]  /*0120*/  IMAD.WIDE R4, R7, 0x4, R4 ;  /* 0x0000000407047825 */ /* 0x001fca00078e0204 */
[----:B--2---:R-:W-:Y:S01]  /*0130*/  STG.E desc[UR4][R4.64], R3 ;  /* 0x0000000304007986 */ /* 0x004fe2000c101904 */
[----:B------:R-:W-:Y:S05]  /*0140*/  EXIT ;  /* 0x000000000000794d */ /* 0x000fea0003800000 */
.L_x_0:
[----:B------:R-:W-:-:S00]  /*0150*/  BRA `(.L_x_0) ;  /* 0xfffffffc00fc7947 */ /* 0x000fc0000383ffff */
[----:B------:R-:W-:-:S00]  /*0160*/  NOP ;  /* 0x0000000000007918 */ /* 0x000fc00000000000 */
        /* <DEDUP_REMOVED lines=9> */
.L_x_3:


//--------------------- .text._Z11matrix_initPf   --------------------------
	.section	.text._Z11matrix_initPf,"ax",@progbits
	.align	128
        .global         _Z11matrix_initPf
        .type           _Z11matrix_initPf,@function
        .size           _Z11matrix_initPf,(.L_x_4 - _Z11matrix_initPf)
        .other          _Z11matrix_initPf,@"STO_CUDA_ENTRY STV_DEFAULT"
_Z11matrix_initPf:
.text._Z11matrix_initPf:
[----:B------:R-:W-:Y:S01]  /*0000*/  LDC R1, c[0x0][0x37c] ;  /* 0x0000df00ff017b82 */ /* 0x000fe20000000800 */
[----:B------:R-:W0:Y:S01]  /*0010*/  S2R R0, SR_TID.Y ;  /* 0x0000000000007919 */ /* 0x000e220000002200 */
[----:B------:R-:W1:Y:S06]  /*0020*/  LDCU UR7, c[0x0][0x360] ;  /* 0x00006c00ff0777ac */ /* 0x000e6c0008000800 */
[----:B------:R-:W0:Y:S01]  /*0030*/  S2UR UR4, SR_CTAID.Y ;  /* 0x00000000000479c3 */ /* 0x000e220000002600 */
[----:B------:R-:W1:Y:S07]  /*0040*/  S2R R5, SR_TID.X ;  /* 0x0000000000057919 */ /* 0x000e6e0000002100 */
[----:B------:R-:W0:Y:S08]  /*0050*/  LDC R7, c[0x0][0x364] ;  /* 0x0000d900ff077b82 */ /* 0x000e300000000800 */
[----:B------:R-:W2:Y:S08]  /*0060*/  S2UR UR6, SR_CTAID.X ;  /* 0x00000000000679c3 */ /* 0x000eb00000002500 */
[----:B------:R-:W2:Y:S08]  /*0070*/  LDC R9, c[0x0][0x370] ;  /* 0x0000dc00ff097b82 */ /* 0x000eb00000000800 */
[----:B------:R-:W3:Y:S01]  /*0080*/  LDC.64 R2, c[0x0][0x380] ;  /* 0x0000e000ff027b82 */ /* 0x000ee20000000a00 */
[----:B0-----:R-:W-:Y:S01]  /*0090*/  IMAD R0, R7, UR4, R0 ;  /* 0x0000000407007c24 */ /* 0x001fe2000f8e0200 */
[----:B------:R-:W0:Y:S03]  /*00a0*/  LDCU.64 UR4, c[0x0][0x358] ;  /* 0x00006b00ff0477ac */ /* 0x000e260008000a00 */
[----:B--2---:R-:W-:-:S04]  /*00b0*/  IMAD R0, R0, R9, UR6 ;  /* 0x0000000600007e24 */ /* 0x004fc8000f8e0209 */
[----:B-1----:R-:W-:-:S04]  /*00c0*/  IMAD R5, R0, UR7, R5 ;  /* 0x0000000700057c24 */ /* 0x002fc8000f8e0205 */
[----:B---3--:R-:W-:Y:S01]  /*00d0*/  IMAD.WIDE R2, R5, 0x4, R2 ;  /* 0x0000000405027825 */ /* 0x008fe200078e0202 */
[----:B------:R-:W-:-:S05]  /*00e0*/  I2FP.F32.S32 R5, R5 ;  /* 0x0000000500057245 */ /* 0x000fca0000201400 */
[----:B0-----:R-:W-:Y:S01]  /*00f0*/  STG.E desc[UR4][R2.64], R5 ;  /* 0x0000000502007986 */ /* 0x001fe2000c101904 */
[----:B------:R-:W-:Y:S05]  /*0100*/  EXIT ;  /* 0x000000000000794d */ /* 0x000fea0003800000 */
.L_x_1:
        /* <DEDUP_REMOVED lines=15> */
.L_x_4:


//--------------------- .text._Z7computePfS_      --------------------------
	.section	.text._Z7computePfS_,"ax",@progbits
	.align	128
        .global         _Z7computePfS_
        .type           _Z7computePfS_,@function
        .size           _Z7computePfS_,(.L_x_5 - _Z7computePfS_)
        .other          _Z7computePfS_,@"STO_CUDA_ENTRY STV_DEFAULT"
_Z7computePfS_:
.text._Z7computePfS_:
[----:B------:R-:W-:Y:S01]  /*0000*/  LDC R1, c[0x0][0x37c] ;  /* 0x0000df00ff017b82 */ /* 0x000fe20000000800 */
[----:B------:R-:W0:Y:S07]  /*0010*/  S2R R7, SR_TID.X ;  /* 0x0000000000077919 */ /* 0x000e2e0000002100 */
[----:B------:R-:W1:Y:S01]  /*0020*/  LDC.64 R2, c[0x0][0x388] ;  /* 0x0000e200ff027b82 */ /* 0x000e620000000a00 */
[----:B------:R-:W0:Y:S01]  /*0030*/  LDCU UR6, c[0x0][0x360] ;  /* 0x00006c00ff0677ac */ /* 0x000e220008000800 */
[----:B------:R-:W0:Y:S01]  /*0040*/  S2R R0, SR_CTAID.X ;  /* 0x0000000000007919 */ /* 0x000e220000002500 */
[----:B------:R-:W2:Y:S05]  /*0050*/  LDCU.64 UR4, c[0x0][0x358] ;  /* 0x00006b00ff0477ac */ /* 0x000eaa0008000a00 */
[----:B------:R-:W3:Y:S01]  /*0060*/  LDC.64 R4, c[0x0][0x380] ;  /* 0x0000e000ff047b82 */ /* 0x000ee20000000a00 */
[----:B0-----:R-:W-:-:S04]  /*0070*/  IMAD R7, R0, UR6, R7 ;  /* 0x0000000600077c24 */ /* 0x001fc8000f8e0207 */
[----:B-1----:R-:W-:-:S04]  /*0080*/  IMAD.WIDE.U32 R2, R7, 0x4, R2 ;  /* 0x0000000407027825 */ /* 0x002fc800078e0002 */
[----:B---3--:R-:W-:Y:S02]  /*0090*/  IMAD.WIDE.U32 R4, R7, 0x4, R4 ;  /* 0x0000000407047825 */ /* 0x008fe400078e0004 */
[----:B--2---:R-:W2:Y:S04]  /*00a0*/  LDG.E R2, desc[UR4][R2.64] ;  /* 0x0000000402027981 */ /* 0x004ea8000c1e1900 */
[----:B------:R-:W2:Y:S02]  /*00b0*/  LDG.E R7, desc[UR4][R4.64] ;  /* 0x0000000404077981 */ /* 0x000ea4000c1e1900 */
[----:B--2---:R-:W-:-:S05]  /*00c0*/  FADD R7, R2, R7 ;  /* 0x0000000702077221 */ /* 0x004fca0000000000 */
[----:B------:R-:W-:Y:S01]  /*00d0*/  STG.E desc[UR4][R4.64], R7 ;  /* 0x0000000704007986 */ /* 0x000fe2000c101904 */
[----:B------:R-:W-:Y:S05]  /*00e0*/  EXIT ;  /* 0x000000000000794d */ /* 0x000fea0003800000 */
.L_x_2:
        /* <DEDUP_REMOVED lines=9> */
.L_x_5:


//--------------------- .nv.shared.reserved.0     --------------------------
	.section	.nv.shared.reserved.0,"aw",@nobits
	.weak		__nv_reservedSMEM_offset_0_alias
	.size		__nv_reservedSMEM_offset_0_alias, 0, 64
	.other		__nv_reservedSMEM_offset_0_alias,@"STO_CUDA_RESERVED_SHARED STV_DEFAULT"
__nv_reservedSMEM_offset_0_alias:
	.zero		0
	.zero		64


//--------------------- .nv.constant0._Z11transponse0PfS_ --------------------------
	.section	.nv.constant0._Z11transponse0PfS_,"a",@progbits
	.sectionflags	@""
	.align	4
.nv.constant0._Z11transponse0PfS_:
	.zero		912


//--------------------- .nv.constant0._Z11matrix_initPf --------------------------
	.section	.nv.constant0._Z11matrix_initPf,"a",@progbits
	.sectionflags	@""
	.align	4
.nv.constant0._Z11matrix_initPf:
	.zero		904


//--------------------- .nv.constant0._Z7computePfS_ --------------------------
	.section	.nv.constant0._Z7computePfS_,"a",@progbits
	.sectionflags	@""
	.align	4
.nv.constant0._Z7computePfS_:
	.zero		912


//--------------------- SYMBOLS --------------------------

	.type		.nv.reservedSmem.offset0,@object
	.size		.nv.reservedSmem.offset0,0x4
